	.headerflags	@"EF_CUDA_TEXMODE_UNIFIED EF_CUDA_64BIT_ADDRESS EF_CUDA_ACCELERATORS EF_CUDA_SM90 EF_CUDA_VIRTUAL_SM(EF_CUDA_SM90)"
	.elftype	@"ET_EXEC"


//--------------------- .nv.info                  --------------------------
	.section	.nv.info,"",@"SHT_CUDA_INFO"
	.align	4


	//----- nvinfo : EIATTR_REGCOUNT
	.align		4
        /*0000*/ 	.byte	0x04, 0x2f
        /*0002*/ 	.short	(.L_3 - .L_2)
	.align		4
.L_2:
        /*0004*/ 	.word	index@(triton_poi_fused__native_batch_norm_legit_no_training_convolution_relu_2)
        /*0008*/ 	.word	0x0000001a


	//----- nvinfo : EIATTR_MIN_STACK_SIZE
	.align		4
.L_3:
        /*000c*/ 	.byte	0x04, 0x12
        /*000e*/ 	.short	(.L_5 - .L_4)
	.align		4
.L_4:
        /*0010*/ 	.word	index@(triton_poi_fused__native_batch_norm_legit_no_training_convolution_relu_2)
        /*0014*/ 	.word	0x00000000


	//----- nvinfo : EIATTR_FRAME_SIZE
	.align		4
.L_5:
        /*0018*/ 	.byte	0x04, 0x11
        /*001a*/ 	.short	(.L_7 - .L_6)
	.align		4
.L_6:
        /*001c*/ 	.word	index@(triton_poi_fused__native_batch_norm_legit_no_training_convolution_relu_2)
        /*0020*/ 	.word	0x00000000


	//----- nvinfo : EIATTR_MIN_STACK_SIZE
	.align		4
.L_7:
        /*0024*/ 	.byte	0x04, 0x12
        /*0026*/ 	.short	(.L_9 - .L_8)
	.align		4
.L_8:
        /*0028*/ 	.word	index@(triton_poi_fused__native_batch_norm_legit_no_training_convolution_relu_2)
        /*002c*/ 	.word	0x00000000
.L_9:


//--------------------- .nv.info.triton_poi_fused__native_batch_norm_legit_no_training_convolution_relu_2 --------------------------
	.section	.nv.info.triton_poi_fused__native_batch_norm_legit_no_training_convolution_relu_2,"",@"SHT_CUDA_INFO"
	.sectionflags	@""
	.align	4


	//----- nvinfo : EIATTR_CUDA_API_VERSION
	.align		4
        /*0000*/ 	.byte	0x04, 0x37
        /*0002*/ 	.short	(.L_11 - .L_10)
.L_10:
        /*0004*/ 	.word	0x0000007c


	//----- nvinfo : EIATTR_KPARAM_INFO
	.align		4
.L_11:
        /*0008*/ 	.byte	0x04, 0x17
        /*000a*/ 	.short	(.L_13 - .L_12)
.L_12:
        /*000c*/ 	.word	0x00000000
        /*0010*/ 	.short	0x0007
        /*0012*/ 	.short	0x0038
        /*0014*/ 	.byte	0x00, 0xf0, 0x11, 0x00


	//----- nvinfo : EIATTR_KPARAM_INFO
	.align		4
.L_13:
        /*0018*/ 	.byte	0x04, 0x17
        /*001a*/ 	.short	(.L_15 - .L_14)
.L_14:
        /*001c*/ 	.word	0x00000000
        /*0020*/ 	.short	0x0006
        /*0022*/ 	.short	0x0030
        /*0024*/ 	.byte	0x00, 0xf4, 0x21, 0x00


	//----- nvinfo : EIATTR_KPARAM_INFO
	.align		4
.L_15:
        /*0028*/ 	.byte	0x04, 0x17
        /*002a*/ 	.short	(.L_17 - .L_16)
.L_16:
        /*002c*/ 	.word	0x00000000
        /*0030*/ 	.short	0x0005
        /*0032*/ 	.short	0x0028
        /*0034*/ 	.byte	0x00, 0xf4, 0x21, 0x00


	//----- nvinfo : EIATTR_KPARAM_INFO
	.align		4
.L_17:
        /*0038*/ 	.byte	0x04, 0x17
        /*003a*/ 	.short	(.L_19 - .L_18)
.L_18:
        /*003c*/ 	.word	0x00000000
        /*0040*/ 	.short	0x0004
        /*0042*/ 	.short	0x0020
        /*0044*/ 	.byte	0x00, 0xf4, 0x21, 0x00


	//----- nvinfo : EIATTR_KPARAM_INFO
	.align		4
.L_19:
        /*0048*/ 	.byte	0x04, 0x17
        /*004a*/ 	.short	(.L_21 - .L_20)
.L_20:
        /*004c*/ 	.word	0x00000000
        /*0050*/ 	.short	0x0003
        /*0052*/ 	.short	0x0018
        /*0054*/ 	.byte	0x00, 0xf4, 0x21, 0x00


	//----- nvinfo : EIATTR_KPARAM_INFO
	.align		4
.L_21:
        /*0058*/ 	.byte	0x04, 0x17
        /*005a*/ 	.short	(.L_23 - .L_22)
.L_22:
        /*005c*/ 	.word	0x00000000
        /*0060*/ 	.short	0x0002
        /*0062*/ 	.short	0x0010
        /*0064*/ 	.byte	0x00, 0xf4, 0x21, 0x00


	//----- nvinfo : EIATTR_KPARAM_INFO
	.align		4
.L_23:
        /*0068*/ 	.byte	0x04, 0x17
        /*006a*/ 	.short	(.L_25 - .L_24)
.L_24:
        /*006c*/ 	.word	0x00000000
        /*0070*/ 	.short	0x0001
        /*0072*/ 	.short	0x0008
        /*0074*/ 	.byte	0x00, 0xf4, 0x21, 0x00


	//----- nvinfo : EIATTR_KPARAM_INFO
	.align		4
.L_25:
        /*0078*/ 	.byte	0x04, 0x17
        /*007a*/ 	.short	(.L_27 - .L_26)
.L_26:
        /*007c*/ 	.word	0x00000000
        /*0080*/ 	.short	0x0000
        /*0082*/ 	.short	0x0000
        /*0084*/ 	.byte	0x00, 0xf4, 0x21, 0x00


	//----- nvinfo : EIATTR_SPARSE_MMA_MASK
	.align		4
.L_27:
        /*0088*/ 	.byte	0x03, 0x50
        /*008a*/ 	.short	0x0000


	//----- nvinfo : EIATTR_MAXREG_COUNT
	.align		4
        /*008c*/ 	.byte	0x03, 0x1b
        /*008e*/ 	.short	0x00ff


	//----- nvinfo : EIATTR_EXIT_INSTR_OFFSETS
	.align		4
        /*0090*/ 	.byte	0x04, 0x1c
        /*0092*/ 	.short	(.L_29 - .L_28)


	//   ....[0]....
.L_28:
        /*0094*/ 	.word	0x000004f0


	//   ....[1]....
        /*0098*/ 	.word	0x00000510


	//----- nvinfo : EIATTR_REQNTID
	.align		4
.L_29:
        /*009c*/ 	.byte	0x04, 0x10
        /*009e*/ 	.short	(.L_31 - .L_30)
.L_30:
        /*00a0*/ 	.word	0x00000080
        /*00a4*/ 	.word	0x00000001
        /*00a8*/ 	.word	0x00000001


	//----- nvinfo : EIATTR_CBANK_PARAM_SIZE
	.align		4
.L_31:
        /*00ac*/ 	.byte	0x03, 0x19
        /*00ae*/ 	.short	0x003c


	//----- nvinfo : EIATTR_PARAM_CBANK
	.align		4
        /*00b0*/ 	.byte	0x04, 0x0a
        /*00b2*/ 	.short	(.L_33 - .L_32)
	.align		4
.L_32:
        /*00b4*/ 	.word	index@(.nv.constant0.triton_poi_fused__native_batch_norm_legit_no_training_convolution_relu_2)
        /*00b8*/ 	.short	0x0210
        /*00ba*/ 	.short	0x003c


	//----- nvinfo : EIATTR_SW_WAR
	.align		4
.L_33:
        /*00bc*/ 	.byte	0x04, 0x36
        /*00be*/ 	.short	(.L_35 - .L_34)
.L_34:
        /*00c0*/ 	.word	0x00000008
.L_35:


//--------------------- .nv.callgraph             --------------------------
	.section	.nv.callgraph,"",@"SHT_CUDA_CALLGRAPH"
	.align	4
	.sectionentsize	8
	.align		4
        /*0000*/ 	.word	0x00000000
	.align		4
        /*0004*/ 	.word	0xffffffff
	.align		4
        /*0008*/ 	.word	0x00000000
	.align		4
        /*000c*/ 	.word	0xfffffffe
	.align		4
        /*0010*/ 	.word	0x00000000
	.align		4
        /*0014*/ 	.word	0xfffffffd
	.align		4
        /*0018*/ 	.word	0x00000000
	.align		4
        /*001c*/ 	.word	0xfffffffc


//--------------------- .nv.constant4             --------------------------
	.section	.nv.constant4,"a",@progbits
	.align	8
	.align		8
.nv.constant4:
        /*0000*/ 	.dword	_$_str
	.align		8
        /*0008*/ 	.dword	_$_str_$_2


//--------------------- .text.triton_poi_fused__native_batch_norm_legit_no_training_convolution_relu_2 --------------------------
	.section	.text.triton_poi_fused__native_batch_norm_legit_no_training_convolution_relu_2,"ax",@progbits
	.align	128
        .global         triton_poi_fused__native_batch_norm_legit_no_training_convolution_relu_2
        .type           triton_poi_fused__native_batch_norm_legit_no_training_convolution_relu_2,@function
        .size           triton_poi_fused__native_batch_norm_legit_no_training_convolution_relu_2,(.L_x_1 - triton_poi_fused__native_batch_norm_legit_no_training_convolution_relu_2)
        .other          triton_poi_fused__native_batch_norm_legit_no_training_convolution_relu_2,@"STO_CUDA_ENTRY STV_DEFAULT"
triton_poi_fused__native_batch_norm_legit_no_training_convolution_relu_2:
.text.triton_poi_fused__native_batch_norm_legit_no_training_convolution_relu_2:
[----:B------:R-:W0:Y:S01]  /*0000*/  LDC R1, c[0x0][0x28] ;  /* 0x00000a00ff017b82 */ /* 0x000e220000000800 */
[----:B------:R-:W1:Y:S07]  /*0010*/  S2R R0, SR_TID.X ;  /* 0x0000000000007919 */ /* 0x000e6e0000002100 */
[----:B------:R-:W2:Y:S01]  /*0020*/  LDC.64 R4, c[0x0][0x228] ;  /* 0x00008a00ff047b82 */ /* 0x000ea20000000a00 */
[----:B------:R-:W-:Y:S01]  /*0030*/  CS2R R16, SRZ ;  /* 0x0000000000107805 */ /* 0x000fe2000001ff00 */
[----:B------:R-:W-:Y:S01]  /*0040*/  ULDC.64 UR4, c[0x0][0x208] ;  /* 0x0000820000047ab9 */ /* 0x000fe20000000a00 */
[----:B------:R-:W3:Y:S05]  /*0050*/  S2R R3, SR_CTAID.X ;  /* 0x0000000000037919 */ /* 0x000eea0000002500 */
[----:B------:R-:W4:Y:S08]  /*0060*/  LDC.64 R14, c[0x0][0x218] ;  /* 0x00008600ff0e7b82 */ /* 0x000f300000000a00 */
[----:B------:R-:W5:Y:S08]  /*0070*/  LDC.64 R22, c[0x0][0x210] ;  /* 0x00008400ff167b82 */ /* 0x000f700000000a00 */
[----:B------:R-:W4:Y:S01]  /*0080*/  LDC.64 R20, c[0x0][0x220] ;  /* 0x00008800ff147b82 */ /* 0x000f220000000a00 */
[----:B-1----:R-:W-:-:S07]  /*0090*/  SHF.L.U32 R0, R0, 0x1, RZ ;  /* 0x0000000100007819 */ /* 0x002fce00000006ff */
[----:B------:R-:W1:Y:S01]  /*00a0*/  LDC.64 R8, c[0x0][0x230] ;  /* 0x00008c00ff087b82 */ /* 0x000e620000000a00 */
[----:B------:R-:W-:-:S04]  /*00b0*/  LOP3.LUT R0, R0, 0xfe, RZ, 0xc0, !PT ;  /* 0x000000fe00007812 */ /* 0x000fc800078ec0ff */
[----:B---3--:R-:W-:-:S03]  /*00c0*/  LEA R0, R3, R0, 0x8 ;  /* 0x0000000003007211 */ /* 0x008fc600078e40ff */
[----:B------:R-:W3:Y:S01]  /*00d0*/  LDC.64 R6, c[0x0][0x238] ;  /* 0x00008e00ff067b82 */ /* 0x000ee20000000a00 */
[C---:B------:R-:W-:Y:S01]  /*00e0*/  ISETP.GE.AND P0, PT, R0.reuse, 0x120, PT ;  /* 0x000001200000780c */ /* 0x040fe20003f06270 */
[----:B------:R-:W-:-:S05]  /*00f0*/  IMAD.HI R2, R0, 0x38e38e39, RZ ;  /* 0x38e38e3900027827 */ /* 0x000fca00078e02ff */
[----:B------:R-:W-:-:S04]  /*0100*/  SHF.R.U32.HI R3, RZ, 0x1f, R2 ;  /* 0x0000001fff037819 */ /* 0x000fc80000011602 */
[----:B------:R-:W-:-:S04]  /*0110*/  LEA.HI.SX32 R3, R2, R3, 0x1d ;  /* 0x0000000302037211 */ /* 0x000fc800078feaff */
[----:B------:R-:W-:-:S04]  /*0120*/  LEA.HI R2, R3, R3, RZ, 0x1 ;  /* 0x0000000303027211 */ /* 0x000fc800078f08ff */
[----:B------:R-:W-:-:S04]  /*0130*/  LOP3.LUT R2, R2, 0xfffffffe, RZ, 0xc0, !PT ;  /* 0xfffffffe02027812 */ /* 0x000fc800078ec0ff */
[----:B------:R-:W-:-:S05]  /*0140*/  IADD3 R19, R3, -R2, RZ ;  /* 0x8000000203137210 */ /* 0x000fca0007ffe0ff */
[----:B--2---:R-:W-:-:S05]  /*0150*/  IMAD.WIDE R4, R19, 0x4, R4 ;  /* 0x0000000413047825 */ /* 0x004fca00078e0204 */
[----:B------:R-:W2:Y:S04]  /*0160*/  @!P0 LDG.E.EL R16, desc[UR4][R4.64] ;  /* 0x0000000404108981 */ /* 0x000ea8000c2e1900 */
[----:B------:R5:W2:Y:S01]  /*0170*/  @!P0 LDG.E.EL R17, desc[UR4][R4.64] ;  /* 0x0000000404118981 */ /* 0x000aa2000c2e1900 */
[----:B------:R-:W-:Y:S02]  /*0180*/  CS2R R12, SRZ ;  /* 0x00000000000c7805 */ /* 0x000fe4000001ff00 */
[----:B------:R-:W-:Y:S02]  /*0190*/  CS2R R10, SRZ ;  /* 0x00000000000a7805 */ /* 0x000fe4000001ff00 */
[----:B------:R-:W-:Y:S01]  /*01a0*/  CS2R R2, SRZ ;  /* 0x0000000000027805 */ /* 0x000fe2000001ff00 */
[----:B----4-:R-:W-:-:S05]  /*01b0*/  IMAD.WIDE R14, R19, 0x4, R14 ;  /* 0x00000004130e7825 */ /* 0x010fca00078e020e */
[----:B------:R-:W4:Y:S01]  /*01c0*/  @!P0 LDG.E.EL R13, desc[UR4][R14.64] ;  /* 0x000000040e0d8981 */ /* 0x000f22000c2e1900 */
[----:B-----5:R-:W-:-:S03]  /*01d0*/  IMAD.WIDE R4, R0, 0x4, R22 ;  /* 0x0000000400047825 */ /* 0x020fc600078e0216 */
[----:B------:R-:W5:Y:S01]  /*01e0*/  @!P0 LDG.E.EL R10, desc[UR4][R14.64] ;  /* 0x000000040e0a8981 */ /* 0x000f62000c2e1900 */
[----:B0-----:R-:W-:-:S03]  /*01f0*/  IMAD.WIDE R22, R19, 0x4, R20 ;  /* 0x0000000413167825 */ /* 0x001fc600078e0214 */
[----:B------:R-:W4:Y:S01]  /*0200*/  @!P0 LDG.E.64 R2, desc[UR4][R4.64] ;  /* 0x0000000404028981 */ /* 0x000f22000c1e1b00 */
[C---:B-1----:R-:W-:Y:S01]  /*0210*/  IMAD.WIDE R8, R19.reuse, 0x4, R8 ;  /* 0x0000000413087825 */ /* 0x042fe200078e0208 */
[----:B------:R-:W-:Y:S02]  /*0220*/  CS2R R20, SRZ ;  /* 0x0000000000147805 */ /* 0x000fe4000001ff00 */
[----:B------:R-:W4:Y:S01]  /*0230*/  @!P0 LDG.E.EL R11, desc[UR4][R22.64] ;  /* 0x00000004160b8981 */ /* 0x000f22000c2e1900 */
[----:B---3--:R-:W-:Y:S01]  /*0240*/  IMAD.WIDE R6, R19, 0x4, R6 ;  /* 0x0000000413067825 */ /* 0x008fe200078e0206 */
[----:B------:R-:W-:Y:S02]  /*0250*/  CS2R R18, SRZ ;  /* 0x0000000000127805 */ /* 0x000fe4000001ff00 */
[----:B------:R-:W3:Y:S04]  /*0260*/  @!P0 LDG.E.EL R12, desc[UR4][R22.64] ;  /* 0x00000004160c8981 */ /* 0x000ee8000c2e1900 */
[----:B------:R-:W3:Y:S04]  /*0270*/  @!P0 LDG.E.EL R20, desc[UR4][R8.64] ;  /* 0x0000000408148981 */ /* 0x000ee8000c2e1900 */
[----:B------:R0:W3:Y:S04]  /*0280*/  @!P0 LDG.E.EL R21, desc[UR4][R8.64] ;  /* 0x0000000408158981 */ /* 0x0000e8000c2e1900 */
[----:B------:R-:W3:Y:S04]  /*0290*/  @!P0 LDG.E.EL R19, desc[UR4][R6.64] ;  /* 0x0000000406138981 */ /* 0x000ee8000c2e1900 */
[----:B------:R1:W3:Y:S01]  /*02a0*/  @!P0 LDG.E.EL R18, desc[UR4][R6.64] ;  /* 0x0000000406128981 */ /* 0x0002e2000c2e1900 */
[----:B0-----:R-:W-:Y:S01]  /*02b0*/  HFMA2.MMA R8, -RZ, RZ, 1.625, 0 ;  /* 0x3e800000ff087435 */ /* 0x001fe200000001ff */
[----:B-1----:R-:W0:Y:S02]  /*02c0*/  LDC.64 R6, c[0x0][0x240] ;  /* 0x00009000ff067b82 */ /* 0x002e240000000a00 */
[----:B0-----:R-:W-:-:S04]  /*02d0*/  IMAD.WIDE R6, R0, 0x4, R6 ;  /* 0x0000000400067825 */ /* 0x001fc800078e0206 */
[----:B--2---:R-:W-:Y:S01]  /*02e0*/  FADD R16, R16, 9.9999997473787516356e-06 ;  /* 0x3727c5ac10107421 */ /* 0x004fe20000000000 */
[----:B------:R-:W-:-:S03]  /*02f0*/  FADD R17, R17, 9.9999997473787516356e-06 ;  /* 0x3727c5ac11117421 */ /* 0x000fc60000000000 */
[----:B------:R-:W0:Y:S08]  /*0300*/  MUFU.SQRT R14, R16 ;  /* 0x00000010000e7308 */ /* 0x000e300000002000 */
[----:B------:R-:W1:Y:S01]  /*0310*/  MUFU.SQRT R15, R17 ;  /* 0x00000011000f7308 */ /* 0x000e620000002000 */
[C---:B0-----:R-:W-:Y:S02]  /*0320*/  FSETP.GT.AND P1, PT, R14.reuse, 8.50705917302346158658e+37, PT ;  /* 0x7e8000000e00780b */ /* 0x041fe40003f24000 */
[----:B------:R-:W-:-:S02]  /*0330*/  FSETP.GEU.AND P3, PT, R14, 1.175494350822287508e-38, PT ;  /* 0x008000000e00780b */ /* 0x000fc40003f6e000 */
[C---:B-1----:R-:W-:Y:S02]  /*0340*/  FSETP.GT.AND P2, PT, R15.reuse, 8.50705917302346158658e+37, PT ;  /* 0x7e8000000f00780b */ /* 0x042fe40003f44000 */
[----:B------:R-:W-:-:S07]  /*0350*/  FSETP.GEU.AND P4, PT, R15, 1.175494350822287508e-38, PT ;  /* 0x008000000f00780b */ /* 0x000fce0003f8e000 */
[----:B------:R-:W-:-:S04]  /*0360*/  @P1 FMUL R14, R14, 0.25 ;  /* 0x3e8000000e0e1820 */ /* 0x000fc80000400000 */
[----:B------:R-:W-:Y:S01]  /*0370*/  @!P3 FMUL R14, R14, 16777216 ;  /* 0x4b8000000e0eb820 */ /* 0x000fe20000400000 */
[----:B------:R-:W-:-:S04]  /*0380*/  @P2 FMUL R15, R15, 0.25 ;  /* 0x3e8000000f0f2820 */ /* 0x000fc80000400000 */
[----:B------:R-:W-:Y:S01]  /*0390*/  @!P4 FMUL R15, R15, 16777216 ;  /* 0x4b8000000f0fc820 */ /* 0x000fe20000400000 */
[----:B------:R-:W0:Y:S01]  /*03a0*/  MUFU.RCP R14, R14 ;  /* 0x0000000e000e7308 */ /* 0x000e220000001000 */
[----:B------:R-:W-:-:S07]  /*03b0*/  FSEL R9, R8, 1, P1 ;  /* 0x3f80000008097808 */ /* 0x000fce0000800000 */
[----:B------:R-:W1:Y:S01]  /*03c0*/  MUFU.RCP R15, R15 ;  /* 0x0000000f000f7308 */ /* 0x000e620000001000 */
[----:B------:R-:W-:Y:S01]  /*03d0*/  FSEL R8, R8, 1, P2 ;  /* 0x3f80000008087808 */ /* 0x000fe20001000000 */
[----:B------:R-:W-:Y:S01]  /*03e0*/  @!P3 FMUL R9, R9, 16777216 ;  /* 0x4b8000000909b820 */ /* 0x000fe20000400000 */
[----:B----4-:R-:W-:Y:S01]  /*03f0*/  FADD R2, R13, R2 ;  /* 0x000000020d027221 */ /* 0x010fe20000000000 */
[----:B-----5:R-:W-:Y:S02]  /*0400*/  FADD R3, R10, R3 ;  /* 0x000000030a037221 */ /* 0x020fe40000000000 */
[----:B------:R-:W-:Y:S01]  /*0410*/  @!P4 FMUL R8, R8, 16777216 ;  /* 0x4b8000000808c820 */ /* 0x000fe20000400000 */
[----:B0-----:R-:W-:Y:S01]  /*0420*/  FMUL R14, R14, R9 ;  /* 0x000000090e0e7220 */ /* 0x001fe20000400000 */
[----:B------:R-:W-:Y:S01]  /*0430*/  FADD R11, R2, -R11 ;  /* 0x8000000b020b7221 */ /* 0x000fe20000000000 */
[----:B---3--:R-:W-:Y:S01]  /*0440*/  FADD R12, R3, -R12 ;  /* 0x8000000c030c7221 */ /* 0x008fe20000000000 */
[----:B-1----:R-:W-:-:S02]  /*0450*/  FMUL R9, R15, R8 ;  /* 0x000000080f097220 */ /* 0x002fc40000400000 */
[----:B------:R-:W-:Y:S02]  /*0460*/  FMUL R14, R11, R14 ;  /* 0x0000000e0b0e7220 */ /* 0x000fe40000400000 */
[----:B------:R-:W-:Y:S02]  /*0470*/  FMUL R9, R12, R9 ;  /* 0x000000090c097220 */ /* 0x000fe40000400000 */
[----:B------:R-:W-:Y:S02]  /*0480*/  FFMA R14, R14, R20, R19 ;  /* 0x000000140e0e7223 */ /* 0x000fe40000000013 */
[----:B------:R-:W-:Y:S01]  /*0490*/  FFMA R9, R9, R21, R18 ;  /* 0x0000001509097223 */ /* 0x000fe20000000012 */
[----:B------:R0:W-:Y:S02]  /*04a0*/  @!P0 STG.E.64 desc[UR4][R4.64], R2 ;  /* 0x0000000204008986 */ /* 0x0001e4000c101b04 */
[----:B------:R-:W-:Y:S02]  /*04b0*/  FSETP.GEU.AND P1, PT, R14, RZ, PT ;  /* 0x000000ff0e00720b */ /* 0x000fe40003f2e000 */
[----:B------:R-:W-:-:S02]  /*04c0*/  FSETP.GEU.AND P2, PT, R9, RZ, PT ;  /* 0x000000ff0900720b */ /* 0x000fc40003f4e000 */
[----:B------:R-:W-:Y:S02]  /*04d0*/  FSEL R8, R14, RZ, P1 ;  /* 0x000000ff0e087208 */ /* 0x000fe40000800000 */
[----:B------:R-:W-:Y:S01]  /*04e0*/  FSEL R9, R9, RZ, P2 ;  /* 0x000000ff09097208 */ /* 0x000fe20001000000 */
[----:B0-----:R-:W-:Y:S08]  /*04f0*/  @P0 EXIT ;  /* 0x000000000000094d */ /* 0x001ff00003800000 */
[----:B------:R-:W-:Y:S01]  /*0500*/  STG.E.64 desc[UR4][R6.64], R8 ;  /* 0x0000000806007986 */ /* 0x000fe2000c101b04 */
[----:B------:R-:W-:Y:S05]  /*0510*/  EXIT ;  /* 0x000000000000794d */ /* 0x000fea0003800000 */
.L_x_0:
[----:B------:R-:W-:-:S00]  /*0520*/  BRA `(.L_x_0) ;  /* 0xfffffffc00fc7947 */ /* 0x000fc0000383ffff */
[----:B------:R-:W-:-:S00]  /*0530*/  NOP ;  /* 0x0000000000007918 */ /* 0x000fc00000000000 */
        /* <DEDUP_REMOVED lines=12> */
.L_x_1:


//--------------------- .nv.global.init           --------------------------
	.section	.nv.global.init,"aw",@progbits
.nv.global.init:
	.type		_$_str,@object
	.size		_$_str,(_$_str_$_2 - _$_str)
_$_str:
        /*0000*/ 	.byte	0x5f, 0x5f, 0x43, 0x55, 0x44, 0x41, 0x5f, 0x46, 0x54, 0x5a, 0x00
	.type		_$_str_$_2,@object
	.size		_$_str_$_2,(.L_1 - _$_str_$_2)
_$_str_$_2:
        /*000b*/ 	.byte	0x5f, 0x5f, 0x43, 0x55, 0x44, 0x41, 0x5f, 0x50, 0x52, 0x45, 0x43, 0x5f, 0x53, 0x51, 0x52, 0x54
        /*001b*/ 	.byte	0x00
.L_1:


//--------------------- .nv.constant0.triton_poi_fused__native_batch_norm_legit_no_training_convolution_relu_2 --------------------------
	.section	.nv.constant0.triton_poi_fused__native_batch_norm_legit_no_training_convolution_relu_2,"a",@progbits
	.sectionflags	@""
	.align	4
.nv.constant0.triton_poi_fused__native_batch_norm_legit_no_training_convolution_relu_2:
	.zero		588
